//
// Generated by NVIDIA NVVM Compiler
//
// Compiler Build ID: CL-36424714
// Cuda compilation tools, release 13.0, V13.0.88
// Based on NVVM 20.0.0
//

.version 9.0
.target sm_100
.address_size 64

	// .globl	_Z12processArrayPi

.visible .entry _Z12processArrayPi(
	.param .u64 .ptr .align 1 _Z12processArrayPi_param_0
)
{
	.reg .b32 	%r<5>;
	.reg .b64 	%rd<5>;

	ld.param.u64 	%rd1, [_Z12processArrayPi_param_0];
	cvta.to.global.u64 	%rd2, %rd1;
	mov.u32 	%r1, %tid.x;
	mov.u32 	%r2, %ctaid.x;
	mov.u32 	%r3, %ntid.x;
	mad.lo.s32 	%r4, %r2, %r3, %r1;
	mul.wide.s32 	%rd3, %r4, 4;
	add.s64 	%rd4, %rd2, %rd3;
	st.global.u32 	[%rd4], %r4;
	ret;

}


// ===== COMPILED SASS (sm_100) =====

	.target	sm_100

	.elftype	@"ET_EXEC"


//--------------------- .note.nv.tkinfo           --------------------------
	.section	.note.nv.tkinfo,"",@"SHT_NOTE"
	.sectionflags	@"SHF_NOTE_NV_TKINFO"
	.tkinfo
        /*0018*/ 	.word	0x00000002
        /*0030*/ 	.string	""
        /*0030*/ 	.string	"ptxas"
        /*0030*/ 	.string	"Cuda compilation tools, release 13.0, V13.0.88"
        /*0030*/ 	.string	"Build cuda_13.0.r13.0/compiler.36424714_0"
        /*0030*/ 	.string	"-arch sm_100 -m 64 "



//--------------------- .note.nv.cuinfo           --------------------------
	.section	.note.nv.cuinfo,"",@"SHT_NOTE"
	.sectionflags	@"SHF_NOTE_NV_CUINFO"
        /*0018*/ 	.short	0x0002
        /*001a*/ 	.short	0x0064
        /*001c*/ 	.short	0x0082
	.zero		2


//--------------------- .nv.info                  --------------------------
	.section	.nv.info,"",@"SHT_CUDA_INFO"
	.align	4


	//----- nvinfo : EIATTR_REGCOUNT
	.align		4
        /*0000*/ 	.byte	0x04, 0x2f
        /*0002*/ 	.short	(.L_1 - .L_0)
	.align		4
.L_0:
        /*0004*/ 	.word	index@(_Z12processArrayPi)
        /*0008*/ 	.word	0x00000008


	//----- nvinfo : EIATTR_FRAME_SIZE
	.align		4
.L_1:
        /*000c*/ 	.byte	0x04, 0x11
        /*000e*/ 	.short	(.L_3 - .L_2)
	.align		4
.L_2:
        /*0010*/ 	.word	index@(_Z12processArrayPi)
        /*0014*/ 	.word	0x00000000


	//----- nvinfo : EIATTR_MIN_STACK_SIZE
	.align		4
.L_3:
        /*0018*/ 	.byte	0x04, 0x12
        /*001a*/ 	.short	(.L_5 - .L_4)
	.align		4
.L_4:
        /*001c*/ 	.word	index@(_Z12processArrayPi)
        /*0020*/ 	.word	0x00000000
.L_5:


//--------------------- .nv.compat                --------------------------
	.section	.nv.compat,"",@"SHT_CUDA_COMPAT_INFO"
	.align	4
        /*0000*/ 	.byte	0x02, 0x09, 0x00, 0x00, 0x02, 0x02, 0x01, 0x00, 0x02, 0x05, 0x05, 0x00, 0x03, 0x07, 0x01, 0x01
        /*0010*/ 	.byte	0x02, 0x03, 0x00, 0x00, 0x02, 0x06, 0x01, 0x00, 0x04, 0x0b, 0x08, 0x00, 0x09, 0x00, 0x00, 0x00
        /*0020*/ 	.byte	0x00, 0x00, 0x00, 0x00


//--------------------- .nv.info._Z12processArrayPi --------------------------
	.section	.nv.info._Z12processArrayPi,"",@"SHT_CUDA_INFO"
	.sectionflags	@""
	.align	4


	//----- nvinfo : EIATTR_CUDA_API_VERSION
	.align		4
        /*0000*/ 	.byte	0x04, 0x37
        /*0002*/ 	.short	(.L_7 - .L_6)
.L_6:
        /*0004*/ 	.word	0x00000082


	//----- nvinfo : EIATTR_KPARAM_INFO
	.align		4
.L_7:
        /*0008*/ 	.byte	0x04, 0x17
        /*000a*/ 	.short	(.L_9 - .L_8)
.L_8:
        /*000c*/ 	.word	0x00000000
        /*0010*/ 	.short	0x0000
        /*0012*/ 	.short	0x0000
        /*0014*/ 	.byte	0x00, 0xf5, 0x21, 0x00


	//----- nvinfo : EIATTR_SPARSE_MMA_MASK
	.align		4
.L_9:
        /*0018*/ 	.byte	0x03, 0x50
        /*001a*/ 	.short	0x0000


	//----- nvinfo : EIATTR_MAXREG_COUNT
	.align		4
        /*001c*/ 	.byte	0x03, 0x1b
        /*001e*/ 	.short	0x00ff


	//----- nvinfo : EIATTR_MERCURY_ISA_VERSION
	.align		4
        /*0020*/ 	.byte	0x03, 0x5f
        /*0022*/ 	.short	0x0101


	//----- nvinfo : EIATTR_VRC_CTA_INIT_COUNT
	.align		4
        /*0024*/ 	.byte	0x02, 0x4a
	.zero		1
	.zero		1


	//----- nvinfo : EIATTR_EXIT_INSTR_OFFSETS
	.align		4
        /*0028*/ 	.byte	0x04, 0x1c
        /*002a*/ 	.short	(.L_11 - .L_10)


	//   ....[0]....
.L_10:
        /*002c*/ 	.word	0x00000090


	//----- nvinfo : EIATTR_CBANK_PARAM_SIZE
	.align		4
.L_11:
        /*0030*/ 	.byte	0x03, 0x19
        /*0032*/ 	.short	0x0008


	//----- nvinfo : EIATTR_PARAM_CBANK
	.align		4
        /*0034*/ 	.byte	0x04, 0x0a
        /*0036*/ 	.short	(.L_13 - .L_12)
	.align		4
.L_12:
        /*0038*/ 	.word	index@(.nv.constant0._Z12processArrayPi)
        /*003c*/ 	.short	0x0380
        /*003e*/ 	.short	0x0008


	//----- nvinfo : EIATTR_SW_WAR
	.align		4
.L_13:
        /*0040*/ 	.byte	0x04, 0x36
        /*0042*/ 	.short	(.L_15 - .L_14)
.L_14:
        /*0044*/ 	.word	0x00000008
.L_15:


//--------------------- .nv.callgraph             --------------------------
	.section	.nv.callgraph,"",@"SHT_CUDA_CALLGRAPH"
	.align	4
	.sectionentsize	8
	.align		4
        /*0000*/ 	.word	0x00000000
	.align		4
        /*0004*/ 	.word	0xffffffff
	.align		4
        /*0008*/ 	.word	0x00000000
	.align		4
        /*000c*/ 	.word	0xfffffffe
	.align		4
        /*0010*/ 	.word	0x00000000
	.align		4
        /*0014*/ 	.word	0xfffffffd
	.align		4
        /*0018*/ 	.word	0x00000000
	.align		4
        /*001c*/ 	.word	0xfffffffc


//--------------------- .text._Z12processArrayPi  --------------------------
	.section	.text._Z12processArrayPi,"ax",@progbits
	.align	128
        .global         _Z12processArrayPi
        .type           _Z12processArrayPi,@function
        .size           _Z12processArrayPi,(.L_x_1 - _Z12processArrayPi)
        .other          _Z12processArrayPi,@"STO_CUDA_ENTRY STV_DEFAULT"
_Z12processArrayPi:
.text._Z12processArrayPi:
[----:B------:R-:W-:Y:S01]  /*0000*/  LDC R1, c[0x0][0x37c] ;  /* 0x0000df00ff017b82 */ /* 0x000fe20000000800 */
[----:B------:R-:W0:Y:S07]  /*0010*/  S2R R5, SR_TID.X ;  /* 0x0000000000057919 */ /* 0x000e2e0000002100 */
[----:B------:R-:W0:Y:S01]  /*0020*/  S2UR UR6, SR_CTAID.X ;  /* 0x00000000000679c3 */ /* 0x000e220000002500 */
[----:B------:R-:W1:Y:S07]  /*0030*/  LDCU.64 UR4, c[0x0][0x358] ;  /* 0x00006b00ff0477ac */ /* 0x000e6e0008000a00 */
[----:B------:R-:W0:Y:S08]  /*0040*/  LDC R0, c[0x0][0x360] ;  /* 0x0000d800ff007b82 */ /* 0x000e300000000800 */
[----:B------:R-:W2:Y:S01]  /*0050*/  LDC.64 R2, c[0x0][0x380] ;  /* 0x0000e000ff027b82 */ /* 0x000ea20000000a00 */
[----:B0-----:R-:W-:-:S04]  /*0060*/  IMAD R5, R0, UR6, R5 ;  /* 0x0000000600057c24 */ /* 0x001fc8000f8e0205 */
[----:B--2---:R-:W-:-:S05]  /*0070*/  IMAD.WIDE R2, R5, 0x4, R2 ;  /* 0x0000000405027825 */ /* 0x004fca00078e0202 */
[----:B-1----:R-:W-:Y:S01]  /*0080*/  STG.E desc[UR4][R2.64], R5 ;  /* 0x0000000502007986 */ /* 0x002fe2000c101904 */
[----:B------:R-:W-:Y:S05]  /*0090*/  EXIT ;  /* 0x000000000000794d */ /* 0x000fea0003800000 */
.L_x_0:
[----:B------:R-:W-:-:S00]  /*00a0*/  BRA `(.L_x_0) ;  /* 0xfffffffc00fc7947 */ /* 0x000fc0000383ffff */
[----:B------:R-:W-:-:S00]  /*00b0*/  NOP ;  /* 0x0000000000007918 */ /* 0x000fc00000000000 */
        /* <DEDUP_REMOVED lines=12> */
.L_x_1:


//--------------------- .nv.shared.reserved.0     --------------------------
	.section	.nv.shared.reserved.0,"aw",@nobits
	.weak		__nv_reservedSMEM_offset_0_alias
	.size		__nv_reservedSMEM_offset_0_alias, 0, 64
	.other		__nv_reservedSMEM_offset_0_alias,@"STO_CUDA_RESERVED_SHARED STV_DEFAULT"
__nv_reservedSMEM_offset_0_alias:
	.zero		0
	.zero		64


//--------------------- .nv.constant0._Z12processArrayPi --------------------------
	.section	.nv.constant0._Z12processArrayPi,"a",@progbits
	.sectionflags	@""
	.align	4
.nv.constant0._Z12processArrayPi:
	.zero		904


//--------------------- SYMBOLS --------------------------

	.type		.nv.reservedSmem.offset0,@object
	.size		.nv.reservedSmem.offset0,0x4
